	.headerflags	@"EF_CUDA_TEXMODE_UNIFIED EF_CUDA_64BIT_ADDRESS EF_CUDA_SM86 EF_CUDA_VIRTUAL_SM(EF_CUDA_SM86)"
	.elftype	@"ET_EXEC"


//--------------------- .nv.info                  --------------------------
	.section	.nv.info,"",@"SHT_CUDA_INFO"
	.align	4


	//----- nvinfo : EIATTR_REGCOUNT
	.align		4
        /*0000*/ 	.byte	0x04, 0x2f
        /*0002*/ 	.short	(.L_1 - .L_0)
	.align		4
.L_0:
        /*0004*/ 	.word	index@(triton_poi_fused_cat_7)
        /*0008*/ 	.word	0x00000028


	//----- nvinfo : EIATTR_MIN_STACK_SIZE
	.align		4
.L_1:
        /*000c*/ 	.byte	0x04, 0x12
        /*000e*/ 	.short	(.L_3 - .L_2)
	.align		4
.L_2:
        /*0010*/ 	.word	index@(triton_poi_fused_cat_7)
        /*0014*/ 	.word	0x00000000


	//----- nvinfo : EIATTR_FRAME_SIZE
	.align		4
.L_3:
        /*0018*/ 	.byte	0x04, 0x11
        /*001a*/ 	.short	(.L_5 - .L_4)
	.align		4
.L_4:
        /*001c*/ 	.word	index@(triton_poi_fused_cat_7)
        /*0020*/ 	.word	0x00000000


	//----- nvinfo : EIATTR_MIN_STACK_SIZE
	.align		4
.L_5:
        /*0024*/ 	.byte	0x04, 0x12
        /*0026*/ 	.short	(.L_7 - .L_6)
	.align		4
.L_6:
        /*0028*/ 	.word	index@(triton_poi_fused_cat_7)
        /*002c*/ 	.word	0x00000000
.L_7:


//--------------------- .nv.info.triton_poi_fused_cat_7 --------------------------
	.section	.nv.info.triton_poi_fused_cat_7,"",@"SHT_CUDA_INFO"
	.sectionflags	@""
	.align	4


	//----- nvinfo : EIATTR_CUDA_API_VERSION
	.align		4
        /*0000*/ 	.byte	0x04, 0x37
        /*0002*/ 	.short	(.L_9 - .L_8)
.L_8:
        /*0004*/ 	.word	0x0000007c


	//----- nvinfo : EIATTR_SW2861232_WAR
	.align		4
.L_9:
        /*0008*/ 	.byte	0x01, 0x35
	.zero		2


	//----- nvinfo : EIATTR_PARAM_CBANK
	.align		4
        /*000c*/ 	.byte	0x04, 0x0a
        /*000e*/ 	.short	(.L_11 - .L_10)
	.align		4
.L_10:
        /*0010*/ 	.word	index@(.nv.constant0.triton_poi_fused_cat_7)
        /*0014*/ 	.short	0x0160
        /*0016*/ 	.short	0x0040


	//----- nvinfo : EIATTR_CBANK_PARAM_SIZE
	.align		4
.L_11:
        /*0018*/ 	.byte	0x03, 0x19
        /*001a*/ 	.short	0x0040


	//----- nvinfo : EIATTR_KPARAM_INFO
	.align		4
        /*001c*/ 	.byte	0x04, 0x17
        /*001e*/ 	.short	(.L_13 - .L_12)
.L_12:
        /*0020*/ 	.word	0x00000000
        /*0024*/ 	.short	0x0007
        /*0026*/ 	.short	0x0038
        /*0028*/ 	.byte	0x00, 0xf4, 0x21, 0x00


	//----- nvinfo : EIATTR_KPARAM_INFO
	.align		4
.L_13:
        /*002c*/ 	.byte	0x04, 0x17
        /*002e*/ 	.short	(.L_15 - .L_14)
.L_14:
        /*0030*/ 	.word	0x00000000
        /*0034*/ 	.short	0x0006
        /*0036*/ 	.short	0x0030
        /*0038*/ 	.byte	0x00, 0xf0, 0x11, 0x00


	//----- nvinfo : EIATTR_KPARAM_INFO
	.align		4
.L_15:
        /*003c*/ 	.byte	0x04, 0x17
        /*003e*/ 	.short	(.L_17 - .L_16)
.L_16:
        /*0040*/ 	.word	0x00000000
        /*0044*/ 	.short	0x0005
        /*0046*/ 	.short	0x0028
        /*0048*/ 	.byte	0x00, 0xf4, 0x21, 0x00


	//----- nvinfo : EIATTR_KPARAM_INFO
	.align		4
.L_17:
        /*004c*/ 	.byte	0x04, 0x17
        /*004e*/ 	.short	(.L_19 - .L_18)
.L_18:
        /*0050*/ 	.word	0x00000000
        /*0054*/ 	.short	0x0004
        /*0056*/ 	.short	0x0020
        /*0058*/ 	.byte	0x00, 0xf4, 0x21, 0x00


	//----- nvinfo : EIATTR_KPARAM_INFO
	.align		4
.L_19:
        /*005c*/ 	.byte	0x04, 0x17
        /*005e*/ 	.short	(.L_21 - .L_20)
.L_20:
        /*0060*/ 	.word	0x00000000
        /*0064*/ 	.short	0x0003
        /*0066*/ 	.short	0x0018
        /*0068*/ 	.byte	0x00, 0xf4, 0x21, 0x00


	//----- nvinfo : EIATTR_KPARAM_INFO
	.align		4
.L_21:
        /*006c*/ 	.byte	0x04, 0x17
        /*006e*/ 	.short	(.L_23 - .L_22)
.L_22:
        /*0070*/ 	.word	0x00000000
        /*0074*/ 	.short	0x0002
        /*0076*/ 	.short	0x0010
        /*0078*/ 	.byte	0x00, 0xf4, 0x21, 0x00


	//----- nvinfo : EIATTR_KPARAM_INFO
	.align		4
.L_23:
        /*007c*/ 	.byte	0x04, 0x17
        /*007e*/ 	.short	(.L_25 - .L_24)
.L_24:
        /*0080*/ 	.word	0x00000000
        /*0084*/ 	.short	0x0001
        /*0086*/ 	.short	0x0008
        /*0088*/ 	.byte	0x00, 0xf4, 0x21, 0x00


	//----- nvinfo : EIATTR_KPARAM_INFO
	.align		4
.L_25:
        /*008c*/ 	.byte	0x04, 0x17
        /*008e*/ 	.short	(.L_27 - .L_26)
.L_26:
        /*0090*/ 	.word	0x00000000
        /*0094*/ 	.short	0x0000
        /*0096*/ 	.short	0x0000
        /*0098*/ 	.byte	0x00, 0xf4, 0x21, 0x00


	//----- nvinfo : EIATTR_MAXREG_COUNT
	.align		4
.L_27:
        /*009c*/ 	.byte	0x03, 0x1b
        /*009e*/ 	.short	0x00ff


	//----- nvinfo : EIATTR_EXIT_INSTR_OFFSETS
	.align		4
        /*00a0*/ 	.byte	0x04, 0x1c
        /*00a2*/ 	.short	(.L_29 - .L_28)


	//   ....[0]....
.L_28:
        /*00a4*/ 	.word	0x00000f60


	//----- nvinfo : EIATTR_REQNTID
	.align		4
.L_29:
        /*00a8*/ 	.byte	0x04, 0x10
        /*00aa*/ 	.short	(.L_31 - .L_30)
.L_30:
        /*00ac*/ 	.word	0x00000080
        /*00b0*/ 	.word	0x00000001
        /*00b4*/ 	.word	0x00000001
.L_31:


//--------------------- .nv.callgraph             --------------------------
	.section	.nv.callgraph,"",@"SHT_CUDA_CALLGRAPH"
	.align	4
	.sectionentsize	8
	.align		4
        /*0000*/ 	.word	0x00000000
	.align		4
        /*0004*/ 	.word	0xffffffff
	.align		4
        /*0008*/ 	.word	0x00000000
	.align		4
        /*000c*/ 	.word	0xfffffffe
	.align		4
        /*0010*/ 	.word	0x00000000
	.align		4
        /*0014*/ 	.word	0xfffffffd
	.align		4
        /*0018*/ 	.word	0x00000000
	.align		4
        /*001c*/ 	.word	0xfffffffc


//--------------------- .nv.rel.action            --------------------------
	.section	.nv.rel.action,"",@"SHT_CUDA_RELOCINFO"
	.align	8
	.sectionentsize	8
        /*0000*/ 	.byte	0x73, 0x00, 0x00, 0x00, 0x00, 0x00, 0x00, 0x00, 0x00, 0x00, 0x00, 0x11, 0x25, 0x00, 0x05, 0x36


//--------------------- .nv.constant0.triton_poi_fused_cat_7 --------------------------
	.section	.nv.constant0.triton_poi_fused_cat_7,"a",@progbits
	.sectionflags	@""
	.align	4
.nv.constant0.triton_poi_fused_cat_7:
	.zero		416


//--------------------- .text.triton_poi_fused_cat_7 --------------------------
	.section	.text.triton_poi_fused_cat_7,"ax",@progbits
	.sectioninfo	@"SHI_REGISTERS=40"
	.align	128
        .global         triton_poi_fused_cat_7
        .type           triton_poi_fused_cat_7,@function
        .size           triton_poi_fused_cat_7,(.L_x_1 - triton_poi_fused_cat_7)
        .other          triton_poi_fused_cat_7,@"STO_CUDA_ENTRY STV_DEFAULT"
triton_poi_fused_cat_7:
.text.triton_poi_fused_cat_7:
[----:B------:R-:W-:Y:S02]  /*0000*/  IMAD.MOV.U32 R1, RZ, RZ, c[0x0][0x28] ;  /* 0x00000a00ff017624 */ /* 0x000fe400078e00ff */
[----:B------:R-:W0:Y:S01]  /*0010*/  S2R R0, SR_TID.X ;  /* 0x0000000000007919 */ /* 0x000e220000002100 */
[----:B------:R-:W-:Y:S01]  /*0020*/  IMAD.MOV.U32 R4, RZ, RZ, RZ ;  /* 0x000000ffff047224 */ /* 0x000fe200078e00ff */
[----:B------:R-:W-:Y:S01]  /*0030*/  MOV R32, 0x2 ;  /* 0x0000000200207802 */ /* 0x000fe20000000f00 */
[----:B------:R-:W-:Y:S01]  /*0040*/  ULDC.64 UR4, c[0x0][0x118] ;  /* 0x0000460000047ab9 */ /* 0x000fe20000000a00 */
[----:B------:R-:W1:Y:S01]  /*0050*/  S2R R3, SR_CTAID.X ;  /* 0x0000000000037919 */ /* 0x000e620000002500 */
[----:B0-----:R-:W-:Y:S01]  /*0060*/  IMAD.SHL.U32 R0, R0, 0x8, RZ ;  /* 0x0000000800007824 */ /* 0x001fe200078e00ff */
[----:B-1----:R-:W-:-:S04]  /*0070*/  SHF.R.S32.HI R7, RZ, 0x14, R3 ;  /* 0x00000014ff077819 */ /* 0x002fc80000011403 */
[----:B------:R-:W-:Y:S02]  /*0080*/  LOP3.LUT R0, R0, 0x3f8, RZ, 0xc0, !PT ;  /* 0x000003f800007812 */ /* 0x000fe400078ec0ff */
[----:B------:R-:W-:-:S03]  /*0090*/  SGXT R7, R7, 0x1 ;  /* 0x000000010707781a */ /* 0x000fc60000000200 */
[----:B------:R-:W-:-:S05]  /*00a0*/  IMAD R3, R3, 0x800, R0 ;  /* 0x0000080003037824 */ /* 0x000fca00078e0200 */
[----:B------:R-:W-:-:S04]  /*00b0*/  LEA.HI R0, R7, R3, RZ, 0x7 ;  /* 0x0000000307007211 */ /* 0x000fc800078f38ff */
[----:B------:R-:W-:-:S05]  /*00c0*/  SHF.R.S32.HI R5, RZ, 0x7, R0 ;  /* 0x00000007ff057819 */ /* 0x000fca0000011400 */
[----:B------:R-:W-:-:S05]  /*00d0*/  IMAD.HI R2, R5, -0x6e5d4c3b, R4 ;  /* 0x91a2b3c505027827 */ /* 0x000fca00078e0204 */
[----:B------:R-:W-:-:S04]  /*00e0*/  SHF.R.U32.HI R9, RZ, 0x1f, R2 ;  /* 0x0000001fff097819 */ /* 0x000fc80000011602 */
[----:B------:R-:W-:-:S05]  /*00f0*/  LEA.HI.SX32 R9, R2, R9, 0x15 ;  /* 0x0000000902097211 */ /* 0x000fca00078faaff */
[----:B------:R-:W-:-:S04]  /*0100*/  IMAD R11, R9, -0xe10, R5 ;  /* 0xfffff1f0090b7824 */ /* 0x000fc800078e0205 */
[----:B------:R-:W-:-:S06]  /*0110*/  IMAD.WIDE R22, R11, R32, c[0x0][0x168] ;  /* 0x00005a000b167625 */ /* 0x000fcc00078e0220 */
[----:B------:R0:W2:Y:S01]  /*0120*/  LDG.E.EL.U16 R22, [R22.64] ;  /* 0x0000000416167981 */ /* 0x0000a2000c2e1500 */
[----:B------:R-:W-:-:S05]  /*0130*/  IMAD.WIDE R4, R11, R32, c[0x0][0x170] ;  /* 0x00005c000b047625 */ /* 0x000fca00078e0220 */
[----:B------:R1:W3:Y:S01]  /*0140*/  LDG.E.EL.U16 R28, [R4.64] ;  /* 0x00000004041c7981 */ /* 0x0002e2000c2e1500 */
[----:B------:R-:W-:Y:S01]  /*0150*/  IMAD.MOV.U32 R2, RZ, RZ, RZ ;  /* 0x000000ffff027224 */ /* 0x000fe200078e00ff */
[----:B------:R-:W-:Y:S02]  /*0160*/  LOP3.LUT R29, R0, 0xffffff80, RZ, 0xc0, !PT ;  /* 0xffffff80001d7812 */ /* 0x000fe400078ec0ff */
[C---:B0-----:R-:W-:Y:S01]  /*0170*/  IADD3 R23, R3.reuse, 0x4, RZ ;  /* 0x0000000403177810 */ /* 0x041fe20007ffe0ff */
[C---:B------:R-:W-:Y:S01]  /*0180*/  IMAD.HI R2, R3.reuse, -0x6e5d4c3b, R2 ;  /* 0x91a2b3c503027827 */ /* 0x040fe200078e0202 */
[C---:B------:R-:W-:Y:S02]  /*0190*/  IADD3 R35, R3.reuse, 0x400, RZ ;  /* 0x0000040003237810 */ /* 0x040fe40007ffe0ff */
[----:B------:R-:W-:Y:S01]  /*01a0*/  MOV R20, 0x4 ;  /* 0x0000000400147802 */ /* 0x000fe20000000f00 */
[----:B------:R-:W-:Y:S01]  /*01b0*/  IMAD.IADD R29, R3, 0x1, -R29 ;  /* 0x00000001031d7824 */ /* 0x000fe200078e0a1d */
[----:B------:R-:W-:-:S02]  /*01c0*/  SHF.R.U32.HI R9, RZ, 0x1f, R2 ;  /* 0x0000001fff097819 */ /* 0x000fc40000011602 */
[C---:B------:R-:W-:Y:S02]  /*01d0*/  LEA.HI R8, R7.reuse, R35, RZ, 0x7 ;  /* 0x0000002307087211 */ /* 0x040fe400078f38ff */
[----:B------:R-:W-:Y:S02]  /*01e0*/  LEA.HI.SX32 R0, R2, R9, 0xe ;  /* 0x0000000902007211 */ /* 0x000fe400078f72ff */
[----:B------:R-:W-:Y:S02]  /*01f0*/  LEA.HI R2, R7, R23, RZ, 0x7 ;  /* 0x0000001707027211 */ /* 0x000fe400078f38ff */
[----:B------:R-:W-:Y:S01]  /*0200*/  SHF.R.S32.HI R9, RZ, 0x7, R8 ;  /* 0x00000007ff097819 */ /* 0x000fe20000011408 */
[----:B------:R-:W-:Y:S01]  /*0210*/  IMAD R13, R0, 0x80, R29 ;  /* 0x00000080000d7824 */ /* 0x000fe200078e021d */
[----:B------:R-:W-:Y:S01]  /*0220*/  LOP3.LUT R2, R2, 0xffffff80, RZ, 0xc0, !PT ;  /* 0xffffff8002027812 */ /* 0x000fe200078ec0ff */
[----:B------:R-:W-:Y:S02]  /*0230*/  IMAD.MOV.U32 R8, RZ, RZ, RZ ;  /* 0x000000ffff087224 */ /* 0x000fe400078e00ff */
[----:B------:R-:W-:-:S02]  /*0240*/  IMAD R17, R11, 0xc00, R13 ;  /* 0x00000c000b117824 */ /* 0x000fc400078e020d */
[----:B------:R-:W-:Y:S02]  /*0250*/  IMAD.IADD R23, R23, 0x1, -R2 ;  /* 0x0000000117177824 */ /* 0x000fe400078e0a02 */
[----:B------:R-:W-:-:S04]  /*0260*/  IMAD.HI R2, R9, -0x6e5d4c3b, R8 ;  /* 0x91a2b3c509027827 */ /* 0x000fc800078e0208 */
[----:B-1----:R-:W-:Y:S01]  /*0270*/  IMAD.WIDE R4, R13, R32, c[0x0][0x178] ;  /* 0x00005e000d047625 */ /* 0x002fe200078e0220 */
[----:B------:R-:W-:-:S03]  /*0280*/  SHF.R.U32.HI R21, RZ, 0x1f, R2 ;  /* 0x0000001fff157819 */ /* 0x000fc60000011602 */
[----:B------:R-:W-:-:S04]  /*0290*/  IMAD.WIDE R12, R13, R32, c[0x0][0x180] ;  /* 0x000060000d0c7625 */ /* 0x000fc800078e0220 */
[----:B------:R-:W-:Y:S01]  /*02a0*/  IMAD.WIDE R16, R17, R20, c[0x0][0x160] ;  /* 0x0000580011107625 */ /* 0x000fe200078e0214 */
[----:B------:R-:W-:Y:S01]  /*02b0*/  LEA.HI.SX32 R21, R2, R21, 0x15 ;  /* 0x0000001502157211 */ /* 0x000fe200078faaff */
[----:B------:R-:W4:Y:S04]  /*02c0*/  LDG.E.EL.128 R12, [R12.64] ;  /* 0x000000040c0c7981 */ /* 0x000f28000c2e1d00 */
[----:B------:R-:W5:Y:S04]  /*02d0*/  LDG.E.128 R16, [R16.64] ;  /* 0x0000000410107981 */ /* 0x000f68000c1e1d00 */
[----:B------:R-:W4:Y:S01]  /*02e0*/  LDG.E.EL.128 R4, [R4.64] ;  /* 0x0000000404047981 */ /* 0x000f22000c2e1d00 */
[----:B------:R-:W-:-:S02]  /*02f0*/  IMAD R21, R21, -0xe10, R9 ;  /* 0xfffff1f015157824 */ /* 0x000fc400078e0209 */
[----:B------:R-:W-:Y:S02]  /*0300*/  IMAD R8, R0, 0x80, R23 ;  /* 0x0000008000087824 */ /* 0x000fe400078e0217 */
[----:B------:R-:W-:-:S04]  /*0310*/  IMAD.WIDE R26, R21, R32, c[0x0][0x168] ;  /* 0x00005a00151a7625 */ /* 0x000fc800078e0220 */
[----:B------:R-:W-:Y:S01]  /*0320*/  IMAD R11, R11, 0xc00, R8 ;  /* 0x00000c000b0b7824 */ /* 0x000fe200078e0208 */
[----:B------:R0:W5:Y:S03]  /*0330*/  LDG.E.EL.U16 R2, [R26.64] ;  /* 0x000000041a027981 */ /* 0x000166000c2e1500 */
[----:B------:R-:W-:-:S04]  /*0340*/  IMAD.WIDE R10, R11, R20, c[0x0][0x160] ;  /* 0x000058000b0a7625 */ /* 0x000fc800078e0214 */
[----:B------:R-:W-:Y:S02]  /*0350*/  IMAD.WIDE R24, R21, R32, c[0x0][0x170] ;  /* 0x00005c0015187625 */ /* 0x000fe400078e0220 */
[----:B------:R-:W5:Y:S04]  /*0360*/  LDG.E.128 R8, [R10.64] ;  /* 0x000000040a087981 */ /* 0x000f68000c1e1d00 */
[----:B------:R1:W5:Y:S01]  /*0370*/  LDG.E.EL.U16 R33, [R24.64] ;  /* 0x0000000418217981 */ /* 0x000362000c2e1500 */
[----:B------:R-:W-:Y:S01]  /*0380*/  IMAD R3, R0, 0x10000, R3 ;  /* 0x0001000000037824 */ /* 0x000fe200078e0203 */
[----:B--2---:R-:W-:-:S04]  /*0390*/  SHF.L.U32 R30, R22, 0x10, RZ ;  /* 0x00000010161e7819 */ /* 0x004fc800000006ff */
[----:B------:R-:W-:-:S04]  /*03a0*/  FSETP.GE.AND P0, PT, R30, RZ, PT ;  /* 0x000000ff1e00720b */ /* 0x000fc80003f06000 */
[C---:B------:R-:W-:Y:S01]  /*03b0*/  SEL R30, R22.reuse, RZ, !P0 ;  /* 0x000000ff161e7207 */ /* 0x040fe20004000000 */
[----:B------:R-:W-:Y:S02]  /*03c0*/  IMAD.U32 R31, R22, 0x10000, RZ ;  /* 0x00010000161f7824 */ /* 0x000fe400078e00ff */
[----:B---3--:R-:W-:Y:S02]  /*03d0*/  IMAD.U32 R34, R28, 0x10000, RZ ;  /* 0x000100001c227824 */ /* 0x008fe400078e00ff */
[----:B------:R-:W-:Y:S01]  /*03e0*/  IMAD.U32 R30, R30, 0x10000, RZ ;  /* 0x000100001e1e7824 */ /* 0x000fe200078e00ff */
[----:B------:R-:W-:-:S03]  /*03f0*/  FSETP.GE.AND P1, PT, R31, RZ, PT ;  /* 0x000000ff1f00720b */ /* 0x000fc60003f26000 */
[----:B------:R-:W-:Y:S01]  /*0400*/  FADD R30, RZ, -R30 ;  /* 0x8000001eff1e7221 */ /* 0x000fe20000000000 */
[----:B------:R-:W-:Y:S02]  /*0410*/  FSETP.GTU.AND P2, PT, R34, RZ, PT ;  /* 0x000000ff2200720b */ /* 0x000fe40003f4c000 */
[----:B------:R-:W-:Y:S02]  /*0420*/  SEL R22, R22, RZ, !P1 ;  /* 0x000000ff16167207 */ /* 0x000fe40004800000 */
[----:B------:R-:W-:Y:S02]  /*0430*/  FSETP.NAN.AND P0, PT, R30, R30, PT ;  /* 0x0000001e1e00720b */ /* 0x000fe40003f08000 */
[C---:B-1----:R-:W-:Y:S01]  /*0440*/  SEL R24, R28.reuse, RZ, P2 ;  /* 0x000000ff1c187207 */ /* 0x042fe20001000000 */
[----:B0-----:R-:W-:Y:S02]  /*0450*/  IMAD.U32 R26, R28, 0x10000, RZ ;  /* 0x000100001c1a7824 */ /* 0x001fe400078e00ff */
[----:B------:R-:W-:Y:S01]  /*0460*/  IMAD.U32 R22, R22, 0x10000, RZ ;  /* 0x0001000016167824 */ /* 0x000fe200078e00ff */
[----:B------:R-:W-:-:S02]  /*0470*/  SHF.L.U32 R25, R24, 0x10, RZ ;  /* 0x0000001018197819 */ /* 0x000fc400000006ff */
[----:B------:R-:W-:Y:S01]  /*0480*/  FSETP.GTU.AND P2, PT, R26, RZ, PT ;  /* 0x000000ff1a00720b */ /* 0x000fe20003f4c000 */
[----:B------:R-:W-:Y:S01]  /*0490*/  FADD R24, RZ, -R22 ;  /* 0x80000016ff187221 */ /* 0x000fe20000000000 */
[-C--:B------:R-:W-:Y:S02]  /*04a0*/  FSETP.GT.AND P1, PT, R30, R25.reuse, PT ;  /* 0x000000191e00720b */ /* 0x080fe40003f24000 */
[----:B------:R-:W-:Y:S02]  /*04b0*/  SEL R28, R28, RZ, P2 ;  /* 0x000000ff1c1c7207 */ /* 0x000fe40001000000 */
[----:B------:R-:W-:Y:S02]  /*04c0*/  @!P0 FSEL R30, R30, R25, P1 ;  /* 0x000000191e1e8208 */ /* 0x000fe40000800000 */
[----:B------:R-:W-:Y:S01]  /*04d0*/  FSETP.NAN.AND P1, PT, R24, R24, PT ;  /* 0x000000181800720b */ /* 0x000fe20003f28000 */
[----:B------:R-:W-:Y:S02]  /*04e0*/  IMAD.U32 R25, R28, 0x10000, RZ ;  /* 0x000100001c197824 */ /* 0x000fe400078e00ff */
[----:B------:R-:W-:-:S03]  /*04f0*/  FMUL R22, R30, 0.0078740157186985015869 ;  /* 0x3c0102041e167820 */ /* 0x000fc60000400000 */
[----:B------:R-:W-:Y:S02]  /*0500*/  FSETP.GT.AND P0, PT, R24, R25, PT ;  /* 0x000000191800720b */ /* 0x000fe40003f04000 */
[----:B------:R-:W-:-:S05]  /*0510*/  FSETP.GT.AND P2, PT, R22, 9.9999997473787516356e-06, PT ;  /* 0x3727c5ac1600780b */ /* 0x000fca0003f44000 */
[----:B------:R-:W-:Y:S02]  /*0520*/  @!P1 FSEL R24, R24, R25, P0 ;  /* 0x0000001918189208 */ /* 0x000fe40000000000 */
[----:B------:R-:W-:Y:S02]  /*0530*/  MOV R34, RZ ;  /* 0x000000ff00227202 */ /* 0x000fe40000000f00 */
[----:B------:R-:W-:Y:S01]  /*0540*/  FSETP.NAN.AND P0, PT, R22, R22, PT ;  /* 0x000000161600720b */ /* 0x000fe20003f08000 */
[----:B------:R-:W-:Y:S02]  /*0550*/  FMUL R0, R24, 0.0078740157186985015869 ;  /* 0x3c01020418007820 */ /* 0x000fe40000400000 */
[----:B------:R-:W-:Y:S01]  /*0560*/  IMAD.HI R34, R35, -0x6e5d4c3b, R34 ;  /* 0x91a2b3c523227827 */ /* 0x000fe200078e0222 */
[----:B------:R-:W-:Y:S02]  /*0570*/  @!P2 FSEL R22, R22, 9.9999997473787516356e-06, P0 ;  /* 0x3727c5ac1616a808 */ /* 0x000fe40000000000 */
[----:B------:R-:W-:-:S02]  /*0580*/  FSETP.GT.AND P0, PT, R0, 9.9999997473787516356e-06, PT ;  /* 0x3727c5ac0000780b */ /* 0x000fc40003f04000 */
[----:B------:R-:W-:Y:S01]  /*0590*/  SHF.R.U32.HI R25, RZ, 0x1f, R34 ;  /* 0x0000001fff197819 */ /* 0x000fe20000011622 */
[----:B----4-:R-:W-:Y:S01]  /*05a0*/  IMAD.U32 R27, R12, 0x10000, RZ ;  /* 0x000100000c1b7824 */ /* 0x010fe200078e00ff */
[----:B------:R-:W-:Y:S02]  /*05b0*/  FSETP.NAN.AND P1, PT, R0, R0, PT ;  /* 0x000000000000720b */ /* 0x000fe40003f28000 */
[----:B------:R-:W-:Y:S02]  /*05c0*/  LEA.HI.SX32 R34, R34, R25, 0xe ;  /* 0x0000001922227211 */ /* 0x000fe400078f72ff */
[----:B-----5:R-:W-:Y:S02]  /*05d0*/  I2FP.F32.S32 R25, R18 ;  /* 0x0000001200197245 */ /* 0x020fe40000201400 */
[C---:B------:R-:W-:Y:S02]  /*05e0*/  PRMT R12, R4.reuse, 0x7632, R12 ;  /* 0x00007632040c7816 */ /* 0x040fe4000000000c */
[----:B------:R-:W-:Y:S01]  /*05f0*/  PRMT R18, R5, 0x7632, R18 ;  /* 0x0000763205127816 */ /* 0x000fe20000000012 */
[----:B------:R-:W-:Y:S01]  /*0600*/  IMAD.U32 R36, R4, 0x10000, RZ ;  /* 0x0001000004247824 */ /* 0x000fe200078e00ff */
[----:B------:R-:W-:-:S02]  /*0610*/  I2FP.F32.S32 R19, R19 ;  /* 0x0000001300137245 */ /* 0x000fc40000201400 */
[----:B------:R-:W-:Y:S02]  /*0620*/  PRMT R24, R13, 0x7632, R24 ;  /* 0x000076320d187816 */ /* 0x000fe40000000018 */
[----:B------:R-:W-:Y:S02]  /*0630*/  @!P0 FSEL R0, R0, 9.9999997473787516356e-06, P1 ;  /* 0x3727c5ac00008808 */ /* 0x000fe40000800000 */
[----:B------:R-:W-:Y:S02]  /*0640*/  I2FP.F32.S32 R31, R16 ;  /* 0x00000010001f7245 */ /* 0x000fe40000201400 */
[----:B------:R-:W-:Y:S01]  /*0650*/  SHF.L.U32 R4, R5, 0x10, RZ ;  /* 0x0000001005047819 */ /* 0x000fe200000006ff */
[C---:B------:R-:W-:Y:S01]  /*0660*/  IMAD.U32 R5, R12.reuse, 0x10000, RZ ;  /* 0x000100000c057824 */ /* 0x040fe200078e00ff */
[----:B------:R-:W-:Y:S01]  /*0670*/  PRMT R16, R12, 0x7632, R16 ;  /* 0x000076320c107816 */ /* 0x000fe20000000010 */
[----:B------:R-:W-:Y:S01]  /*0680*/  IMAD.U32 R12, R18, 0x10000, RZ ;  /* 0x00010000120c7824 */ /* 0x000fe200078e00ff */
[----:B------:R-:W-:Y:S01]  /*0690*/  FMUL R18, R22, R25 ;  /* 0x0000001916127220 */ /* 0x000fe20000400000 */
[----:B------:R-:W-:Y:S01]  /*06a0*/  IMAD.U32 R13, R13, 0x10000, RZ ;  /* 0x000100000d0d7824 */ /* 0x000fe200078e00ff */
[----:B------:R-:W-:Y:S01]  /*06b0*/  FMUL R19, R0, R19 ;  /* 0x0000001300137220 */ /* 0x000fe20000400000 */
[----:B------:R-:W-:Y:S01]  /*06c0*/  IMAD.U32 R25, R24, 0x10000, RZ ;  /* 0x0001000018197824 */ /* 0x000fe200078e00ff */
[----:B------:R-:W-:Y:S01]  /*06d0*/  I2FP.F32.S32 R17, R17 ;  /* 0x0000001100117245 */ /* 0x000fe20000201400 */
[----:B------:R-:W-:Y:S01]  /*06e0*/  FFMA R4, R4, R18, R13 ;  /* 0x0000001204047223 */ /* 0x000fe2000000000d */
[----:B------:R-:W-:Y:S01]  /*06f0*/  SHF.L.U32 R16, R16, 0x10, RZ ;  /* 0x0000001010107819 */ /* 0x000fe200000006ff */
[----:B------:R-:W-:Y:S01]  /*0700*/  FFMA R13, R12, R19, R25 ;  /* 0x000000130c0d7223 */ /* 0x000fe20000000019 */
[----:B------:R-:W-:Y:S01]  /*0710*/  SHF.L.U32 R12, R2, 0x10, RZ ;  /* 0x00000010020c7819 */ /* 0x000fe200000006ff */
[----:B------:R-:W-:Y:S01]  /*0720*/  FMUL R31, R31, R22 ;  /* 0x000000161f1f7220 */ /* 0x000fe20000400000 */
[----:B------:R-:W-:-:S02]  /*0730*/  FMUL R17, R17, R0 ;  /* 0x0000000011117220 */ /* 0x000fc40000400000 */
[----:B------:R-:W-:Y:S01]  /*0740*/  FSETP.GE.AND P0, PT, R12, RZ, PT ;  /* 0x000000ff0c00720b */ /* 0x000fe20003f06000 */
[----:B------:R-:W-:Y:S01]  /*0750*/  FFMA R36, R36, R31, R27 ;  /* 0x0000001f24247223 */ /* 0x000fe2000000001b */
[----:B------:R-:W-:Y:S01]  /*0760*/  FFMA R5, R5, R17, R16 ;  /* 0x0000001105057223 */ /* 0x000fe20000000010 */
[----:B------:R-:W-:Y:S01]  /*0770*/  I2FP.F32.S32 R27, R8 ;  /* 0x00000008001b7245 */ /* 0x000fe20000201400 */
[----:B------:R-:W-:Y:S01]  /*0780*/  IMAD.U32 R17, R14, 0x10000, RZ ;  /* 0x000100000e117824 */ /* 0x000fe200078e00ff */
[C---:B------:R-:W-:Y:S01]  /*0790*/  PRMT R14, R6.reuse, 0x7632, R14 ;  /* 0x00007632060e7816 */ /* 0x040fe2000000000e */
[----:B------:R-:W-:Y:S01]  /*07a0*/  IMAD.U32 R8, R6, 0x10000, RZ ;  /* 0x0001000006087824 */ /* 0x000fe200078e00ff */
[----:B------:R-:W-:Y:S01]  /*07b0*/  SEL R6, R2, RZ, !P0 ;  /* 0x000000ff02067207 */ /* 0x000fe20004000000 */
[----:B------:R-:W-:Y:S01]  /*07c0*/  IMAD.U32 R16, R33, 0x10000, RZ ;  /* 0x0001000021107824 */ /* 0x000fe200078e00ff */
[----:B------:R-:W-:Y:S01]  /*07d0*/  I2FP.F32.S32 R19, R10 ;  /* 0x0000000a00137245 */ /* 0x000fe20000201400 */
[----:B------:R-:W-:Y:S01]  /*07e0*/  FMUL R27, R22, R27 ;  /* 0x0000001b161b7220 */ /* 0x000fe20000400000 */
[----:B------:R-:W-:-:S02]  /*07f0*/  IMAD R29, R34, 0x80, R29 ;  /* 0x00000080221d7824 */ /* 0x000fc400078e021d */
[----:B------:R-:W-:Y:S02]  /*0800*/  IMAD.U32 R6, R6, 0x10000, RZ ;  /* 0x0001000006067824 */ /* 0x000fe400078e00ff */
[----:B------:R-:W-:Y:S01]  /*0810*/  IMAD R12, R34, 0x80, R23 ;  /* 0x00000080220c7824 */ /* 0x000fe200078e0217 */
[----:B------:R-:W-:Y:S01]  /*0820*/  FFMA R8, R8, R27, R17 ;  /* 0x0000001b08087223 */ /* 0x000fe20000000011 */
[----:B------:R-:W-:Y:S01]  /*0830*/  FSETP.GTU.AND P2, PT, R16, RZ, PT ;  /* 0x000000ff1000720b */ /* 0x000fe20003f4c000 */
[----:B------:R-:W-:Y:S01]  /*0840*/  FADD R6, RZ, -R6 ;  /* 0x80000006ff067221 */ /* 0x000fe20000000000 */
[----:B------:R-:W-:Y:S01]  /*0850*/  FMUL R10, R22, R19 ;  /* 0x00000013160a7220 */ /* 0x000fe20000400000 */
[C---:B------:R-:W-:Y:S01]  /*0860*/  IMAD R17, R21.reuse, 0xc00, R29 ;  /* 0x00000c0015117824 */ /* 0x040fe200078e021d */
[----:B------:R-:W-:Y:S01]  /*0870*/  I2FP.F32.S32 R23, R9 ;  /* 0x0000000900177245 */ /* 0x000fe20000201400 */
[----:B------:R-:W-:Y:S01]  /*0880*/  IMAD R19, R21, 0xc00, R12 ;  /* 0x00000c0015137824 */ /* 0x000fe200078e020c */
[----:B------:R-:W-:Y:S01]  /*0890*/  PRMT R18, R14, 0x7632, R18 ;  /* 0x000076320e127816 */ /* 0x000fe20000000012 */
[----:B------:R-:W-:Y:S01]  /*08a0*/  IMAD.WIDE R16, R17, R20, c[0x0][0x160] ;  /* 0x0000580011107625 */ /* 0x000fe200078e0214 */
[----:B------:R-:W-:Y:S01]  /*08b0*/  SEL R27, R33, RZ, P2 ;  /* 0x000000ff211b7207 */ /* 0x000fe20001000000 */
[----:B------:R-:W-:Y:S01]  /*08c0*/  FMUL R23, R0, R23 ;  /* 0x0000001700177220 */ /* 0x000fe20000400000 */
[----:B------:R-:W-:Y:S01]  /*08d0*/  FSETP.NAN.AND P1, PT, R6, R6, PT ;  /* 0x000000060600720b */ /* 0x000fe20003f28000 */
[----:B------:R-:W-:Y:S01]  /*08e0*/  IMAD.WIDE R20, R19, R20, c[0x0][0x160] ;  /* 0x0000580013147625 */ /* 0x000fe200078e0214 */
[----:B------:R-:W-:-:S02]  /*08f0*/  SHF.L.U32 R25, R7, 0x10, RZ ;  /* 0x0000001007197819 */ /* 0x000fc400000006ff */
[----:B------:R-:W-:Y:S01]  /*0900*/  SHF.L.U32 R9, R18, 0x10, RZ ;  /* 0x0000001012097819 */ /* 0x000fe200000006ff */
[----:B------:R-:W-:Y:S01]  /*0910*/  IMAD.U32 R12, R15, 0x10000, RZ ;  /* 0x000100000f0c7824 */ /* 0x000fe200078e00ff */
[----:B------:R-:W2:Y:S01]  /*0920*/  LDG.E.128 R16, [R16.64] ;  /* 0x0000000410107981 */ /* 0x000ea2000c1e1d00 */
[----:B------:R-:W-:Y:S02]  /*0930*/  IMAD.U32 R14, R14, 0x10000, RZ ;  /* 0x000100000e0e7824 */ /* 0x000fe400078e00ff */
[----:B------:R-:W-:Y:S01]  /*0940*/  IMAD.U32 R27, R27, 0x10000, RZ ;  /* 0x000100001b1b7824 */ /* 0x000fe200078e00ff */
[----:B------:R-:W-:Y:S01]  /*0950*/  FFMA R10, R25, R10, R12 ;  /* 0x0000000a190a7223 */ /* 0x000fe2000000000c */
[----:B------:R-:W-:Y:S01]  /*0960*/  FFMA R9, R14, R23, R9 ;  /* 0x000000170e097223 */ /* 0x000fe20000000009 */
[----:B------:R-:W-:Y:S01]  /*0970*/  IMAD.WIDE R24, R29, R32, c[0x0][0x178] ;  /* 0x00005e001d187625 */ /* 0x000fe200078e0220 */
[----:B------:R-:W3:Y:S01]  /*0980*/  LDG.E.128 R20, [R20.64] ;  /* 0x0000000414147981 */ /* 0x000ee2000c1e1d00 */
[----:B------:R-:W-:-:S02]  /*0990*/  FSETP.GT.AND P3, PT, R6, R27, PT ;  /* 0x0000001b0600720b */ /* 0x000fc40003f64000 */
[----:B------:R-:W-:Y:S02]  /*09a0*/  IMAD.WIDE R28, R29, R32, c[0x0][0x180] ;  /* 0x000060001d1c7625 */ /* 0x000fe400078e0220 */
[----:B------:R-:W-:Y:S02]  /*09b0*/  @!P1 FSEL R6, R6, R27, P3 ;  /* 0x0000001b06069208 */ /* 0x000fe40001800000 */
[----:B------:R-:W4:Y:S04]  /*09c0*/  LDG.E.EL.128 R24, [R24.64] ;  /* 0x0000000418187981 */ /* 0x000f28000c2e1d00 */
[----:B------:R-:W5:Y:S01]  /*09d0*/  LDG.E.EL.128 R28, [R28.64] ;  /* 0x000000041c1c7981 */ /* 0x000f62000c2e1d00 */
[----:B------:R-:W-:-:S05]  /*09e0*/  IMAD.U32 R14, R2, 0x10000, RZ ;  /* 0x00010000020e7824 */ /* 0x000fca00078e00ff */
[----:B------:R-:W-:-:S04]  /*09f0*/  FSETP.GE.AND P2, PT, R14, RZ, PT ;  /* 0x000000ff0e00720b */ /* 0x000fc80003f46000 */
[----:B------:R-:W-:Y:S01]  /*0a00*/  SEL R2, R2, RZ, !P2 ;  /* 0x000000ff02027207 */ /* 0x000fe20005000000 */
[----:B------:R-:W-:-:S03]  /*0a10*/  IMAD.U32 R12, R33, 0x10000, RZ ;  /* 0x00010000210c7824 */ /* 0x000fc600078e00ff */
[----:B------:R-:W-:Y:S02]  /*0a20*/  SHF.L.U32 R2, R2, 0x10, RZ ;  /* 0x0000001002027819 */ /* 0x000fe400000006ff */
[----:B------:R-:W-:-:S03]  /*0a30*/  FSETP.GTU.AND P0, PT, R12, RZ, PT ;  /* 0x000000ff0c00720b */ /* 0x000fc60003f0c000 */
[----:B------:R-:W-:Y:S01]  /*0a40*/  FADD R2, RZ, -R2 ;  /* 0x80000002ff027221 */ /* 0x000fe20000000000 */
[----:B------:R-:W-:-:S04]  /*0a50*/  SEL R33, R33, RZ, P0 ;  /* 0x000000ff21217207 */ /* 0x000fc80000000000 */
[----:B------:R-:W-:Y:S01]  /*0a60*/  FSETP.NAN.AND P1, PT, R2, R2, PT ;  /* 0x000000020200720b */ /* 0x000fe20003f28000 */
[----:B------:R-:W-:Y:S01]  /*0a70*/  IMAD.U32 R33, R33, 0x10000, RZ ;  /* 0x0001000021217824 */ /* 0x000fe200078e00ff */
[----:B------:R-:W-:Y:S01]  /*0a80*/  I2FP.F32.S32 R11, R11 ;  /* 0x0000000b000b7245 */ /* 0x000fe20000201400 */
[----:B------:R-:W-:-:S03]  /*0a90*/  FMUL R6, R6, 0.0078740157186985015869 ;  /* 0x3c01020406067820 */ /* 0x000fc60000400000 */
[----:B------:R-:W-:Y:S01]  /*0aa0*/  FSETP.GT.AND P0, PT, R2, R33, PT ;  /* 0x000000210200720b */ /* 0x000fe20003f04000 */
[----:B------:R-:W-:-:S06]  /*0ab0*/  FMUL R11, R0, R11 ;  /* 0x0000000b000b7220 */ /* 0x000fcc0000400000 */
[----:B------:R-:W-:Y:S02]  /*0ac0*/  @!P1 FSEL R2, R2, R33, P0 ;  /* 0x0000002102029208 */ /* 0x000fe40000000000 */
[----:B------:R-:W-:-:S03]  /*0ad0*/  FSETP.GT.AND P0, PT, R6, 9.9999997473787516356e-06, PT ;  /* 0x3727c5ac0600780b */ /* 0x000fc60003f04000 */
[----:B------:R-:W-:Y:S01]  /*0ae0*/  FMUL R0, R2, 0.0078740157186985015869 ;  /* 0x3c01020402007820 */ /* 0x000fe20000400000 */
[----:B------:R-:W-:Y:S02]  /*0af0*/  PRMT R7, R7, 0x7632, R7 ;  /* 0x0000763207077816 */ /* 0x000fe40000000007 */
[----:B------:R-:W-:Y:S02]  /*0b00*/  PRMT R15, R15, 0x7632, R15 ;  /* 0x000076320f0f7816 */ /* 0x000fe4000000000f */
[----:B------:R-:W-:Y:S02]  /*0b10*/  FSETP.GT.AND P1, PT, R0, 9.9999997473787516356e-06, PT ;  /* 0x3727c5ac0000780b */ /* 0x000fe40003f24000 */
[C---:B------:R-:W-:Y:S01]  /*0b20*/  FSETP.NAN.AND P2, PT, R6.reuse, R6, PT ;  /* 0x000000060600720b */ /* 0x040fe20003f48000 */
[----:B------:R-:W-:Y:S02]  /*0b30*/  IMAD.U32 R12, R7, 0x10000, RZ ;  /* 0x00010000070c7824 */ /* 0x000fe400078e00ff */
[----:B------:R-:W-:Y:S01]  /*0b40*/  IMAD.U32 R15, R15, 0x10000, RZ ;  /* 0x000100000f0f7824 */ /* 0x000fe200078e00ff */
[----:B------:R-:W-:-:S02]  /*0b50*/  @!P0 FSEL R6, R6, 9.9999997473787516356e-06, P2 ;  /* 0x3727c5ac06068808 */ /* 0x000fc40001000000 */
[----:B------:R-:W-:Y:S01]  /*0b60*/  FSETP.NAN.AND P3, PT, R0, R0, PT ;  /* 0x000000000000720b */ /* 0x000fe20003f68000 */
[----:B------:R-:W-:-:S04]  /*0b70*/  FFMA R15, R12, R11, R15 ;  /* 0x0000000b0c0f7223 */ /* 0x000fc8000000000f */
[----:B------:R-:W-:Y:S02]  /*0b80*/  @!P1 FSEL R0, R0, 9.9999997473787516356e-06, P3 ;  /* 0x3727c5ac00009808 */ /* 0x000fe40001800000 */
[----:B------:R-:W-:Y:S02]  /*0b90*/  LEA R35, R34, R35, 0x10 ;  /* 0x0000002322237211 */ /* 0x000fe400078e80ff */
[----:B------:R-:W-:Y:S02]  /*0ba0*/  F2FP.BF16.PACK_AB R13, R13, R4 ;  /* 0x000000040d0d723e */ /* 0x000fe400000010ff */
[----:B------:R-:W-:Y:S02]  /*0bb0*/  F2FP.BF16.PACK_AB R15, R15, R10 ;  /* 0x0000000a0f0f723e */ /* 0x000fe400000010ff */
[----:B--2---:R-:W-:Y:S02]  /*0bc0*/  I2FP.F32.S32 R7, R17 ;  /* 0x0000001100077245 */ /* 0x004fe40000201400 */
[----:B------:R-:W-:-:S02]  /*0bd0*/  I2FP.F32.S32 R33, R19 ;  /* 0x0000001300217245 */ /* 0x000fc40000201400 */
[----:B------:R-:W-:Y:S02]  /*0be0*/  I2FP.F32.S32 R11, R16 ;  /* 0x00000010000b7245 */ /* 0x000fe40000201400 */
[----:B---3--:R-:W-:Y:S02]  /*0bf0*/  I2FP.F32.S32 R37, R21 ;  /* 0x0000001500257245 */ /* 0x008fe40000201400 */
[----:B------:R-:W-:Y:S01]  /*0c00*/  I2FP.F32.S32 R23, R23 ;  /* 0x0000001700177245 */ /* 0x000fe20000201400 */
[----:B------:R-:W-:Y:S01]  /*0c10*/  FMUL R16, R7, R6 ;  /* 0x0000000607107220 */ /* 0x000fe20000400000 */
[C---:B------:R-:W-:Y:S01]  /*0c20*/  FMUL R2, R6.reuse, R33 ;  /* 0x0000002106027220 */ /* 0x040fe20000400000 */
[C---:B------:R-:W-:Y:S01]  /*0c30*/  FMUL R7, R6.reuse, R37 ;  /* 0x0000002506077220 */ /* 0x040fe20000400000 */
[----:B------:R-:W-:Y:S01]  /*0c40*/  I2FP.F32.S32 R17, R18 ;  /* 0x0000001200117245 */ /* 0x000fe20000201400 */
[----:B------:R-:W-:Y:S01]  /*0c50*/  FMUL R6, R6, R23 ;  /* 0x0000001706067220 */ /* 0x000fe20000400000 */
[----:B------:R-:W-:Y:S01]  /*0c60*/  I2FP.F32.S32 R19, R20 ;  /* 0x0000001400137245 */ /* 0x000fe20000201400 */
[C---:B----4-:R-:W-:Y:S01]  /*0c70*/  IMAD.U32 R18, R24.reuse, 0x10000, RZ ;  /* 0x0001000018127824 */ /* 0x050fe200078e00ff */
[----:B------:R-:W-:Y:S01]  /*0c80*/  PRMT R24, R24, 0x7632, R24 ;  /* 0x0000763218187816 */ /* 0x000fe20000000018 */
[C---:B-----5:R-:W-:Y:S01]  /*0c90*/  IMAD.U32 R23, R28.reuse, 0x10000, RZ ;  /* 0x000100001c177824 */ /* 0x060fe200078e00ff */
[----:B------:R-:W-:Y:S01]  /*0ca0*/  PRMT R28, R28, 0x7632, R28 ;  /* 0x000076321c1c7816 */ /* 0x000fe2000000001c */
[----:B------:R-:W-:Y:S01]  /*0cb0*/  FMUL R20, R11, R0 ;  /* 0x000000000b147220 */ /* 0x000fe20000400000 */
[----:B------:R-:W-:Y:S01]  /*0cc0*/  I2FP.F32.S32 R21, R22 ;  /* 0x0000001600157245 */ /* 0x000fe20000201400 */
[----:B------:R-:W-:Y:S01]  /*0cd0*/  FMUL R11, R0, R19 ;  /* 0x00000013000b7220 */ /* 0x000fe20000400000 */
[----:B------:R-:W-:Y:S01]  /*0ce0*/  SHF.L.U32 R19, R24, 0x10, RZ ;  /* 0x0000001018137819 */ /* 0x000fe200000006ff */
[----:B------:R-:W-:Y:S01]  /*0cf0*/  IMAD.U32 R28, R28, 0x10000, RZ ;  /* 0x000100001c1c7824 */ /* 0x000fe200078e00ff */
[C---:B------:R-:W-:Y:S01]  /*0d00*/  FMUL R14, R0.reuse, R17 ;  /* 0x00000011000e7220 */ /* 0x040fe20000400000 */
[----:B------:R-:W-:Y:S01]  /*0d10*/  FMUL R12, R0, R21 ;  /* 0x00000015000c7220 */ /* 0x000fe20000400000 */
[----:B------:R-:W-:Y:S01]  /*0d20*/  PRMT R17, R25, 0x7632, R17 ;  /* 0x0000763219117816 */ /* 0x000fe20000000011 */
[--C-:B------:R-:W-:Y:S01]  /*0d30*/  FFMA R0, R18, R20, R23.reuse ;  /* 0x0000001412007223 */ /* 0x100fe20000000017 */
[----:B------:R-:W-:Y:S01]  /*0d40*/  SHF.L.U32 R24, R29, 0x10, RZ ;  /* 0x000000101d187819 */ /* 0x000fe200000006ff */
[----:B------:R-:W-:Y:S01]  /*0d50*/  IMAD.U32 R25, R25, 0x10000, RZ ;  /* 0x0001000019197824 */ /* 0x000fe200078e00ff */
[----:B------:R-:W-:Y:S01]  /*0d60*/  FFMA R19, R19, R16, R28 ;  /* 0x0000001013137223 */ /* 0x000fe2000000001c */
[----:B------:R-:W-:-:S02]  /*0d70*/  PRMT R23, R29, 0x7632, R23 ;  /* 0x000076321d177816 */ /* 0x000fc40000000017 */
[----:B------:R-:W-:Y:S02]  /*0d80*/  PRMT R18, R26, 0x7632, R18 ;  /* 0x000076321a127816 */ /* 0x000fe40000000012 */
[----:B------:R-:W-:Y:S01]  /*0d90*/  PRMT R28, R30, 0x7632, R28 ;  /* 0x000076321e1c7816 */ /* 0x000fe2000000001c */
[----:B------:R-:W-:Y:S01]  /*0da0*/  FFMA R25, R25, R14, R24 ;  /* 0x0000000e19197223 */ /* 0x000fe20000000018 */
[----:B------:R-:W-:Y:S02]  /*0db0*/  PRMT R20, R27, 0x7632, R20 ;  /* 0x000076321b147816 */ /* 0x000fe40000000014 */
[----:B------:R-:W-:Y:S01]  /*0dc0*/  PRMT R22, R31, 0x7632, R22 ;  /* 0x000076321f167816 */ /* 0x000fe20000000016 */
[----:B------:R-:W-:Y:S01]  /*0dd0*/  IMAD.U32 R17, R17, 0x10000, RZ ;  /* 0x0001000011117824 */ /* 0x000fe200078e00ff */
[----:B------:R-:W-:Y:S01]  /*0de0*/  SHF.L.U32 R14, R23, 0x10, RZ ;  /* 0x00000010170e7819 */ /* 0x000fe200000006ff */
[----:B------:R-:W-:Y:S01]  /*0df0*/  IMAD.U32 R18, R18, 0x10000, RZ ;  /* 0x0001000012127824 */ /* 0x000fe200078e00ff */
[----:B------:R-:W-:Y:S01]  /*0e00*/  SHF.L.U32 R29, R20, 0x10, RZ ;  /* 0x00000010141d7819 */ /* 0x000fe200000006ff */
[----:B------:R-:W-:-:S02]  /*0e10*/  IMAD.U32 R23, R28, 0x10000, RZ ;  /* 0x000100001c177824 */ /* 0x000fc400078e00ff */
[----:B------:R-:W-:Y:S02]  /*0e20*/  IMAD.U32 R26, R26, 0x10000, RZ ;  /* 0x000100001a1a7824 */ /* 0x000fe400078e00ff */
[----:B------:R-:W-:Y:S02]  /*0e30*/  IMAD.U32 R27, R27, 0x10000, RZ ;  /* 0x000100001b1b7824 */ /* 0x000fe400078e00ff */
[----:B------:R-:W-:Y:S02]  /*0e40*/  IMAD.U32 R21, R30, 0x10000, RZ ;  /* 0x000100001e157824 */ /* 0x000fe400078e00ff */
[----:B------:R-:W-:Y:S02]  /*0e50*/  IMAD.U32 R16, R31, 0x10000, RZ ;  /* 0x000100001f107824 */ /* 0x000fe400078e00ff */
[----:B------:R-:W-:Y:S01]  /*0e60*/  IMAD.U32 R22, R22, 0x10000, RZ ;  /* 0x0001000016167824 */ /* 0x000fe200078e00ff */
[----:B------:R-:W-:Y:S01]  /*0e70*/  FFMA R2, R17, R2, R14 ;  /* 0x0000000211027223 */ /* 0x000fe2000000000e */
[----:B------:R-:W-:Y:S01]  /*0e80*/  FFMA R18, R18, R7, R23 ;  /* 0x0000000712127223 */ /* 0x000fe20000000017 */
[----:B------:R-:W-:Y:S01]  /*0e90*/  FFMA R11, R26, R11, R21 ;  /* 0x0000000b1a0b7223 */ /* 0x000fe20000000015 */
[----:B------:R-:W-:Y:S01]  /*0ea0*/  FFMA R7, R27, R12, R16 ;  /* 0x0000000c1b077223 */ /* 0x000fe20000000010 */
[----:B------:R-:W-:Y:S01]  /*0eb0*/  FFMA R22, R29, R6, R22 ;  /* 0x000000061d167223 */ /* 0x000fe20000000016 */
[----:B------:R-:W-:-:S02]  /*0ec0*/  F2FP.BF16.PACK_AB R12, R5, R36 ;  /* 0x00000024050c723e */ /* 0x000fc400000010ff */
[----:B------:R-:W-:Y:S01]  /*0ed0*/  F2FP.BF16.PACK_AB R5, R2, R25 ;  /* 0x000000190205723e */ /* 0x000fe200000010ff */
[----:B------:R-:W-:Y:S01]  /*0ee0*/  IMAD.WIDE R2, R3, R32, c[0x0][0x188] ;  /* 0x0000620003027625 */ /* 0x000fe200078e0220 */
[----:B------:R-:W-:Y:S02]  /*0ef0*/  F2FP.BF16.PACK_AB R14, R9, R8 ;  /* 0x00000008090e723e */ /* 0x000fe400000010ff */
[----:B------:R-:W-:Y:S01]  /*0f00*/  F2FP.BF16.PACK_AB R4, R19, R0 ;  /* 0x000000001304723e */ /* 0x000fe200000010ff */
[----:B------:R-:W-:Y:S01]  /*0f10*/  IMAD.WIDE R32, R35, R32, c[0x0][0x188] ;  /* 0x0000620023207625 */ /* 0x000fe200078e0220 */
[----:B------:R-:W-:Y:S02]  /*0f20*/  F2FP.BF16.PACK_AB R6, R18, R11 ;  /* 0x0000000b1206723e */ /* 0x000fe400000010ff */
[----:B------:R-:W-:Y:S01]  /*0f30*/  F2FP.BF16.PACK_AB R7, R22, R7 ;  /* 0x000000071607723e */ /* 0x000fe200000010ff */
[----:B------:R-:W-:Y:S04]  /*0f40*/  STG.E.128 [R2.64], R12 ;  /* 0x0000000c02007986 */ /* 0x000fe8000c101d04 */
[----:B------:R-:W-:Y:S01]  /*0f50*/  STG.E.128 [R32.64], R4 ;  /* 0x0000000420007986 */ /* 0x000fe2000c101d04 */
[----:B------:R-:W-:Y:S05]  /*0f60*/  EXIT ;  /* 0x000000000000794d */ /* 0x000fea0003800000 */
.L_x_0:
[----:B------:R-:W-:-:S00]  /*0f70*/  BRA `(.L_x_0) ;  /* 0xfffffff000007947 */ /* 0x000fc0000383ffff */
[----:B------:R-:W-:-:S00]  /*0f80*/  NOP ;  /* 0x0000000000007918 */ /* 0x000fc00000000000 */
[----:B------:R-:W-:-:S00]  /*0f90*/  NOP ;  /* 0x0000000000007918 */ /* 0x000fc00000000000 */
[----:B------:R-:W-:-:S00]  /*0fa0*/  NOP ;  /* 0x0000000000007918 */ /* 0x000fc00000000000 */
[----:B------:R-:W-:-:S00]  /*0fb0*/  NOP ;  /* 0x0000000000007918 */ /* 0x000fc00000000000 */
[----:B------:R-:W-:-:S00]  /*0fc0*/  NOP ;  /* 0x0000000000007918 */ /* 0x000fc00000000000 */
[----:B------:R-:W-:-:S00]  /*0fd0*/  NOP ;  /* 0x0000000000007918 */ /* 0x000fc00000000000 */
[----:B------:R-:W-:-:S00]  /*0fe0*/  NOP ;  /* 0x0000000000007918 */ /* 0x000fc00000000000 */
[----:B------:R-:W-:-:S00]  /*0ff0*/  NOP ;  /* 0x0000000000007918 */ /* 0x000fc00000000000 */
.L_x_1:
